//
// Generated by NVIDIA NVVM Compiler
//
// Compiler Build ID: CL-36424714
// Cuda compilation tools, release 13.0, V13.0.88
// Based on NVVM 20.0.0
//

.version 9.0
.target sm_100
.address_size 64

	// .globl	_Z5saxpyifPfS_

.visible .entry _Z5saxpyifPfS_(
	.param .u32 _Z5saxpyifPfS__param_0,
	.param .f32 _Z5saxpyifPfS__param_1,
	.param .u64 .ptr .align 1 _Z5saxpyifPfS__param_2,
	.param .u64 .ptr .align 1 _Z5saxpyifPfS__param_3
)
{
	.reg .pred 	%p<2>;
	.reg .b32 	%r<6>;
	.reg .b32 	%f<9>;
	.reg .b64 	%rd<8>;

	ld.param.u32 	%r1, [_Z5saxpyifPfS__param_0];
	ld.param.f32 	%f4, [_Z5saxpyifPfS__param_1];
	ld.param.u64 	%rd3, [_Z5saxpyifPfS__param_2];
	ld.param.u64 	%rd4, [_Z5saxpyifPfS__param_3];
	cvta.to.global.u64 	%rd5, %rd4;
	cvta.to.global.u64 	%rd6, %rd3;
	mov.u32 	%r2, %ctaid.x;
	mov.u32 	%r3, %ntid.x;
	mov.u32 	%r4, %tid.x;
	mad.lo.s32 	%r5, %r2, %r3, %r4;
	mul.wide.s32 	%rd7, %r5, 4;
	add.s64 	%rd1, %rd6, %rd7;
	ld.global.f32 	%f8, [%rd1];
	setp.eq.f32 	%p1, %f8, 0f00000000;
	add.s64 	%rd2, %rd5, %rd7;
	@%p1 bra 	$L__BB0_2;
	cvt.rn.f32.s32 	%f5, %r1;
	mul.f32 	%f6, %f8, %f5;
	st.global.f32 	[%rd2], %f6;
	ld.global.f32 	%f8, [%rd1];
$L__BB0_2:
	mul.f32 	%f7, %f4, %f8;
	st.global.f32 	[%rd2], %f7;
	ret;

}


// ===== COMPILED SASS (sm_100) =====

	.target	sm_100

	.elftype	@"ET_EXEC"


//--------------------- .note.nv.tkinfo           --------------------------
	.section	.note.nv.tkinfo,"",@"SHT_NOTE"
	.sectionflags	@"SHF_NOTE_NV_TKINFO"
	.tkinfo
        /*0018*/ 	.word	0x00000002
        /*0030*/ 	.string	""
        /*0030*/ 	.string	"ptxas"
        /*0030*/ 	.string	"Cuda compilation tools, release 13.0, V13.0.88"
        /*0030*/ 	.string	"Build cuda_13.0.r13.0/compiler.36424714_0"
        /*0030*/ 	.string	"-arch sm_100 -m 64 "



//--------------------- .note.nv.cuinfo           --------------------------
	.section	.note.nv.cuinfo,"",@"SHT_NOTE"
	.sectionflags	@"SHF_NOTE_NV_CUINFO"
        /*0018*/ 	.short	0x0002
        /*001a*/ 	.short	0x0064
        /*001c*/ 	.short	0x0082
	.zero		2


//--------------------- .nv.info                  --------------------------
	.section	.nv.info,"",@"SHT_CUDA_INFO"
	.align	4


	//----- nvinfo : EIATTR_REGCOUNT
	.align		4
        /*0000*/ 	.byte	0x04, 0x2f
        /*0002*/ 	.short	(.L_1 - .L_0)
	.align		4
.L_0:
        /*0004*/ 	.word	index@(_Z5saxpyifPfS_)
        /*0008*/ 	.word	0x0000000a


	//----- nvinfo : EIATTR_FRAME_SIZE
	.align		4
.L_1:
        /*000c*/ 	.byte	0x04, 0x11
        /*000e*/ 	.short	(.L_3 - .L_2)
	.align		4
.L_2:
        /*0010*/ 	.word	index@(_Z5saxpyifPfS_)
        /*0014*/ 	.word	0x00000000


	//----- nvinfo : EIATTR_MIN_STACK_SIZE
	.align		4
.L_3:
        /*0018*/ 	.byte	0x04, 0x12
        /*001a*/ 	.short	(.L_5 - .L_4)
	.align		4
.L_4:
        /*001c*/ 	.word	index@(_Z5saxpyifPfS_)
        /*0020*/ 	.word	0x00000000
.L_5:


//--------------------- .nv.compat                --------------------------
	.section	.nv.compat,"",@"SHT_CUDA_COMPAT_INFO"
	.align	4
        /*0000*/ 	.byte	0x02, 0x09, 0x00, 0x00, 0x02, 0x02, 0x01, 0x00, 0x02, 0x05, 0x05, 0x00, 0x03, 0x07, 0x01, 0x01
        /*0010*/ 	.byte	0x02, 0x03, 0x00, 0x00, 0x02, 0x06, 0x01, 0x00, 0x04, 0x0b, 0x08, 0x00, 0x09, 0x00, 0x00, 0x00
        /*0020*/ 	.byte	0x00, 0x00, 0x00, 0x00


//--------------------- .nv.info._Z5saxpyifPfS_   --------------------------
	.section	.nv.info._Z5saxpyifPfS_,"",@"SHT_CUDA_INFO"
	.sectionflags	@""
	.align	4


	//----- nvinfo : EIATTR_CUDA_API_VERSION
	.align		4
        /*0000*/ 	.byte	0x04, 0x37
        /*0002*/ 	.short	(.L_7 - .L_6)
.L_6:
        /*0004*/ 	.word	0x00000082


	//----- nvinfo : EIATTR_KPARAM_INFO
	.align		4
.L_7:
        /*0008*/ 	.byte	0x04, 0x17
        /*000a*/ 	.short	(.L_9 - .L_8)
.L_8:
        /*000c*/ 	.word	0x00000000
        /*0010*/ 	.short	0x0003
        /*0012*/ 	.short	0x0010
        /*0014*/ 	.byte	0x00, 0xf5, 0x21, 0x00


	//----- nvinfo : EIATTR_KPARAM_INFO
	.align		4
.L_9:
        /*0018*/ 	.byte	0x04, 0x17
        /*001a*/ 	.short	(.L_11 - .L_10)
.L_10:
        /*001c*/ 	.word	0x00000000
        /*0020*/ 	.short	0x0002
        /*0022*/ 	.short	0x0008
        /*0024*/ 	.byte	0x00, 0xf5, 0x21, 0x00


	//----- nvinfo : EIATTR_KPARAM_INFO
	.align		4
.L_11:
        /*0028*/ 	.byte	0x04, 0x17
        /*002a*/ 	.short	(.L_13 - .L_12)
.L_12:
        /*002c*/ 	.word	0x00000000
        /*0030*/ 	.short	0x0001
        /*0032*/ 	.short	0x0004
        /*0034*/ 	.byte	0x00, 0xf0, 0x11, 0x00


	//----- nvinfo : EIATTR_KPARAM_INFO
	.align		4
.L_13:
        /*0038*/ 	.byte	0x04, 0x17
        /*003a*/ 	.short	(.L_15 - .L_14)
.L_14:
        /*003c*/ 	.word	0x00000000
        /*0040*/ 	.short	0x0000
        /*0042*/ 	.short	0x0000
        /*0044*/ 	.byte	0x00, 0xf0, 0x11, 0x00


	//----- nvinfo : EIATTR_SPARSE_MMA_MASK
	.align		4
.L_15:
        /*0048*/ 	.byte	0x03, 0x50
        /*004a*/ 	.short	0x0000


	//----- nvinfo : EIATTR_MAXREG_COUNT
	.align		4
        /*004c*/ 	.byte	0x03, 0x1b
        /*004e*/ 	.short	0x00ff


	//----- nvinfo : EIATTR_MERCURY_ISA_VERSION
	.align		4
        /*0050*/ 	.byte	0x03, 0x5f
        /*0052*/ 	.short	0x0101


	//----- nvinfo : EIATTR_VRC_CTA_INIT_COUNT
	.align		4
        /*0054*/ 	.byte	0x02, 0x4a
	.zero		1
	.zero		1


	//----- nvinfo : EIATTR_EXIT_INSTR_OFFSETS
	.align		4
        /*0058*/ 	.byte	0x04, 0x1c
        /*005a*/ 	.short	(.L_17 - .L_16)


	//   ....[0]....
.L_16:
        /*005c*/ 	.word	0x00000170


	//----- nvinfo : EIATTR_CRS_STACK_SIZE
	.align		4
.L_17:
        /*0060*/ 	.byte	0x04, 0x1e
        /*0062*/ 	.short	(.L_19 - .L_18)
.L_18:
        /*0064*/ 	.word	0x00000000


	//----- nvinfo : EIATTR_CBANK_PARAM_SIZE
	.align		4
.L_19:
        /*0068*/ 	.byte	0x03, 0x19
        /*006a*/ 	.short	0x0018


	//----- nvinfo : EIATTR_PARAM_CBANK
	.align		4
        /*006c*/ 	.byte	0x04, 0x0a
        /*006e*/ 	.short	(.L_21 - .L_20)
	.align		4
.L_20:
        /*0070*/ 	.word	index@(.nv.constant0._Z5saxpyifPfS_)
        /*0074*/ 	.short	0x0380
        /*0076*/ 	.short	0x0018


	//----- nvinfo : EIATTR_SW_WAR
	.align		4
.L_21:
        /*0078*/ 	.byte	0x04, 0x36
        /*007a*/ 	.short	(.L_23 - .L_22)
.L_22:
        /*007c*/ 	.word	0x00000008
.L_23:


//--------------------- .nv.callgraph             --------------------------
	.section	.nv.callgraph,"",@"SHT_CUDA_CALLGRAPH"
	.align	4
	.sectionentsize	8
	.align		4
        /*0000*/ 	.word	0x00000000
	.align		4
        /*0004*/ 	.word	0xffffffff
	.align		4
        /*0008*/ 	.word	0x00000000
	.align		4
        /*000c*/ 	.word	0xfffffffe
	.align		4
        /*0010*/ 	.word	0x00000000
	.align		4
        /*0014*/ 	.word	0xfffffffd
	.align		4
        /*0018*/ 	.word	0x00000000
	.align		4
        /*001c*/ 	.word	0xfffffffc


//--------------------- .text._Z5saxpyifPfS_      --------------------------
	.section	.text._Z5saxpyifPfS_,"ax",@progbits
	.align	128
        .global         _Z5saxpyifPfS_
        .type           _Z5saxpyifPfS_,@function
        .size           _Z5saxpyifPfS_,(.L_x_3 - _Z5saxpyifPfS_)
        .other          _Z5saxpyifPfS_,@"STO_CUDA_ENTRY STV_DEFAULT"
_Z5saxpyifPfS_:
.text._Z5saxpyifPfS_:
[----:B------:R-:W-:Y:S01]  /*0000*/  LDC R1, c[0x0][0x37c] ;  /* 0x0000df00ff017b82 */ /* 0x000fe20000000800 */
[----:B------:R-:W0:Y:S07]  /*0010*/  S2R R0, SR_TID.X ;  /* 0x0000000000007919 */ /* 0x000e2e0000002100 */
[----:B------:R-:W0:Y:S01]  /*0020*/  S2UR UR6, SR_CTAID.X ;  /* 0x00000000000679c3 */ /* 0x000e220000002500 */
[----:B------:R-:W1:Y:S07]  /*0030*/  LDCU.64 UR4, c[0x0][0x358] ;  /* 0x00006b00ff0477ac */ /* 0x000e6e0008000a00 */
[----:B------:R-:W0:Y:S08]  /*0040*/  LDC R7, c[0x0][0x360] ;  /* 0x0000d800ff077b82 */ /* 0x000e300000000800 */
[----:B------:R-:W2:Y:S08]  /*0050*/  LDC.64 R2, c[0x0][0x388] ;  /* 0x0000e200ff027b82 */ /* 0x000eb00000000a00 */
[----:B------:R-:W3:Y:S01]  /*0060*/  LDC.64 R4, c[0x0][0x390] ;  /* 0x0000e400ff047b82 */ /* 0x000ee20000000a00 */
[----:B0-----:R-:W-:-:S04]  /*0070*/  IMAD R7, R7, UR6, R0 ;  /* 0x0000000607077c24 */ /* 0x001fc8000f8e0200 */
[----:B--2---:R-:W-:-:S05]  /*0080*/  IMAD.WIDE R2, R7, 0x4, R2 ;  /* 0x0000000407027825 */ /* 0x004fca00078e0202 */
[----:B-1----:R-:W2:Y:S01]  /*0090*/  LDG.E R0, desc[UR4][R2.64] ;  /* 0x0000000402007981 */ /* 0x002ea2000c1e1900 */
[----:B------:R-:W-:Y:S01]  /*00a0*/  BSSY.RECONVERGENT B0, `(.L_x_0) ;  /* 0x0000009000007945 */ /* 0x000fe20003800200 */
[----:B---3--:R-:W-:Y:S01]  /*00b0*/  IMAD.WIDE R4, R7, 0x4, R4 ;  /* 0x0000000407047825 */ /* 0x008fe200078e0204 */
[----:B--2---:R-:W-:-:S13]  /*00c0*/  FSETP.NEU.AND P0, PT, R0, RZ, PT ;  /* 0x000000ff0000720b */ /* 0x004fda0003f0d000 */
[----:B------:R-:W-:Y:S05]  /*00d0*/  @!P0 BRA `(.L_x_1) ;  /* 0x0000000000148947 */ /* 0x000fea0003800000 */
[----:B------:R-:W0:Y:S02]  /*00e0*/  LDCU UR6, c[0x0][0x380] ;  /* 0x00007000ff0677ac */ /* 0x000e240008000800 */
[----:B0-----:R-:W-:-:S05]  /*00f0*/  I2FP.F32.S32 R7, UR6 ;  /* 0x0000000600077c45 */ /* 0x001fca0008201400 */
[----:B------:R-:W-:-:S05]  /*0100*/  FMUL R7, R0, R7 ;  /* 0x0000000700077220 */ /* 0x000fca0000400000 */
[----:B------:R0:W-:Y:S04]  /*0110*/  STG.E desc[UR4][R4.64], R7 ;  /* 0x0000000704007986 */ /* 0x0001e8000c101904 */
[----:B------:R0:W5:Y:S02]  /*0120*/  LDG.E R0, desc[UR4][R2.64] ;  /* 0x0000000402007981 */ /* 0x000164000c1e1900 */
.L_x_1:
[----:B------:R-:W-:Y:S05]  /*0130*/  BSYNC.RECONVERGENT B0 ;  /* 0x0000000000007941 */ /* 0x000fea0003800200 */
.L_x_0:
[----:B------:R-:W0:Y:S02]  /*0140*/  LDCU UR6, c[0x0][0x384] ;  /* 0x00007080ff0677ac */ /* 0x000e240008000800 */
[----:B0----5:R-:W-:-:S05]  /*0150*/  FMUL R3, R0, UR6 ;  /* 0x0000000600037c20 */ /* 0x021fca0008400000 */
[----:B------:R-:W-:Y:S01]  /*0160*/  STG.E desc[UR4][R4.64], R3 ;  /* 0x0000000304007986 */ /* 0x000fe2000c101904 */
[----:B------:R-:W-:Y:S05]  /*0170*/  EXIT ;  /* 0x000000000000794d */ /* 0x000fea0003800000 */
.L_x_2:
[----:B------:R-:W-:-:S00]  /*0180*/  BRA `(.L_x_2) ;  /* 0xfffffffc00fc7947 */ /* 0x000fc0000383ffff */
[----:B------:R-:W-:-:S00]  /*0190*/  NOP ;  /* 0x0000000000007918 */ /* 0x000fc00000000000 */
        /* <DEDUP_REMOVED lines=14> */
.L_x_3:


//--------------------- .nv.shared.reserved.0     --------------------------
	.section	.nv.shared.reserved.0,"aw",@nobits
	.weak		__nv_reservedSMEM_offset_0_alias
	.size		__nv_reservedSMEM_offset_0_alias, 0, 64
	.other		__nv_reservedSMEM_offset_0_alias,@"STO_CUDA_RESERVED_SHARED STV_DEFAULT"
__nv_reservedSMEM_offset_0_alias:
	.zero		0
	.zero		64


//--------------------- .nv.constant0._Z5saxpyifPfS_ --------------------------
	.section	.nv.constant0._Z5saxpyifPfS_,"a",@progbits
	.sectionflags	@""
	.align	4
.nv.constant0._Z5saxpyifPfS_:
	.zero		920


//--------------------- SYMBOLS --------------------------

	.type		.nv.reservedSmem.offset0,@object
	.size		.nv.reservedSmem.offset0,0x4
